//
// Generated by NVIDIA NVVM Compiler
//
// Compiler Build ID: CL-36424714
// Cuda compilation tools, release 13.0, V13.0.88
// Based on NVVM 20.0.0
//

.version 9.0
.target sm_100
.address_size 64

	// .globl	_Z26calculate_mandelbrot_set_riiiPi

.visible .entry _Z26calculate_mandelbrot_set_riiiPi(
	.param .u32 _Z26calculate_mandelbrot_set_riiiPi_param_0,
	.param .u32 _Z26calculate_mandelbrot_set_riiiPi_param_1,
	.param .u32 _Z26calculate_mandelbrot_set_riiiPi_param_2,
	.param .u64 .ptr .align 1 _Z26calculate_mandelbrot_set_riiiPi_param_3
)
{
	.reg .pred 	%p<11>;
	.reg .b32 	%r<22>;
	.reg .b32 	%f<38>;
	.reg .b64 	%rd<5>;

	ld.param.u32 	%r5, [_Z26calculate_mandelbrot_set_riiiPi_param_0];
	ld.param.u32 	%r8, [_Z26calculate_mandelbrot_set_riiiPi_param_1];
	ld.param.u32 	%r7, [_Z26calculate_mandelbrot_set_riiiPi_param_2];
	ld.param.u64 	%rd1, [_Z26calculate_mandelbrot_set_riiiPi_param_3];
	mov.u32 	%r9, %ctaid.x;
	mov.u32 	%r10, %ntid.x;
	mov.u32 	%r11, %tid.x;
	mad.lo.s32 	%r1, %r9, %r10, %r11;
	mov.u32 	%r12, %ctaid.y;
	mov.u32 	%r13, %ntid.y;
	mov.u32 	%r14, %tid.y;
	mad.lo.s32 	%r15, %r12, %r13, %r14;
	setp.ge.s32 	%p1, %r1, %r5;
	setp.ge.s32 	%p2, %r15, %r8;
	or.pred  	%p3, %p1, %p2;
	@%p3 bra 	$L__BB0_5;
	cvt.rn.f32.s32 	%f11, %r1;
	mul.f32 	%f12, %f11, 0f40800000;
	cvt.rn.f32.s32 	%f13, %r5;
	div.rn.f32 	%f14, %f12, %f13;
	add.f32 	%f1, %f14, 0fC0000000;
	cvt.rn.f32.u32 	%f15, %r15;
	mul.f32 	%f16, %f15, 0f40800000;
	cvt.rn.f32.u32 	%f17, %r8;
	div.rn.f32 	%f18, %f16, %f17;
	add.f32 	%f2, %f18, 0fC0000000;
	mov.f32 	%f36, 0f00000000;
	mov.b32 	%r21, 0;
	mov.f32 	%f37, %f36;
$L__BB0_2:
	abs.f32 	%f19, %f36;
	abs.f32 	%f20, %f37;
	setp.gt.f32 	%p4, %f19, %f20;
	selp.f32 	%f21, %f19, %f20, %p4;
	selp.f32 	%f22, %f20, %f19, %p4;
	div.rn.f32 	%f23, %f22, %f21;
	fma.rn.f32 	%f24, %f23, %f23, 0f3F800000;
	sqrt.rn.f32 	%f25, %f24;
	mul.f32 	%f26, %f25, %f21;
	setp.eq.f32 	%p5, %f21, 0f00000000;
	setp.gt.f32 	%p6, %f21, 0f7F7FFFFF;
	setp.gt.f32 	%p7, %f22, 0f7F7FFFFF;
	add.f32 	%f27, %f19, %f20;
	selp.f32 	%f28, %f27, %f26, %p6;
	selp.f32 	%f29, %f27, %f28, %p5;
	selp.f32 	%f30, %f27, %f29, %p7;
	setp.geu.f32 	%p8, %f30, 0f40000000;
	setp.ge.s32 	%p9, %r21, %r7;
	or.pred  	%p10, %p8, %p9;
	@%p10 bra 	$L__BB0_4;
	mul.f32 	%f31, %f36, %f36;
	mul.f32 	%f32, %f37, %f37;
	sub.f32 	%f33, %f31, %f32;
	mul.f32 	%f34, %f36, %f37;
	fma.rn.f32 	%f35, %f36, %f37, %f34;
	add.f32 	%f36, %f1, %f33;
	add.f32 	%f37, %f2, %f35;
	add.s32 	%r21, %r21, 1;
	bra.uni 	$L__BB0_2;
$L__BB0_4:
	mul.lo.s32 	%r17, %r21, 255;
	div.s32 	%r18, %r17, %r7;
	sub.s32 	%r19, 255, %r18;
	mad.lo.s32 	%r20, %r8, %r15, %r1;
	cvta.to.global.u64 	%rd2, %rd1;
	mul.wide.s32 	%rd3, %r20, 4;
	add.s64 	%rd4, %rd2, %rd3;
	st.global.u32 	[%rd4], %r19;
$L__BB0_5:
	ret;

}


// ===== COMPILED SASS (sm_100) =====

	.target	sm_100

	.elftype	@"ET_EXEC"


//--------------------- .note.nv.tkinfo           --------------------------
	.section	.note.nv.tkinfo,"",@"SHT_NOTE"
	.sectionflags	@"SHF_NOTE_NV_TKINFO"
	.tkinfo
        /*0018*/ 	.word	0x00000002
        /*0030*/ 	.string	""
        /*0030*/ 	.string	"ptxas"
        /*0030*/ 	.string	"Cuda compilation tools, release 13.0, V13.0.88"
        /*0030*/ 	.string	"Build cuda_13.0.r13.0/compiler.36424714_0"
        /*0030*/ 	.string	"-arch sm_100 -m 64 "



//--------------------- .note.nv.cuinfo           --------------------------
	.section	.note.nv.cuinfo,"",@"SHT_NOTE"
	.sectionflags	@"SHF_NOTE_NV_CUINFO"
        /*0018*/ 	.short	0x0002
        /*001a*/ 	.short	0x0064
        /*001c*/ 	.short	0x0082
	.zero		2


//--------------------- .nv.info                  --------------------------
	.section	.nv.info,"",@"SHT_CUDA_INFO"
	.align	4


	//----- nvinfo : EIATTR_REGCOUNT
	.align		4
        /*0000*/ 	.byte	0x04, 0x2f
        /*0002*/ 	.short	(.L_1 - .L_0)
	.align		4
.L_0:
        /*0004*/ 	.word	index@(_Z26calculate_mandelbrot_set_riiiPi)
        /*0008*/ 	.word	0x00000018


	//----- nvinfo : EIATTR_FRAME_SIZE
	.align		4
.L_1:
        /*000c*/ 	.byte	0x04, 0x11
        /*000e*/ 	.short	(.L_3 - .L_2)
	.align		4
.L_2:
        /*0010*/ 	.word	index@($__internal_1_$__cuda_sm3x_div_rn_noftz_f32_slowpath)
        /*0014*/ 	.word	0x00000000


	//----- nvinfo : EIATTR_FRAME_SIZE
	.align		4
.L_3:
        /*0018*/ 	.byte	0x04, 0x11
        /*001a*/ 	.short	(.L_5 - .L_4)
	.align		4
.L_4:
        /*001c*/ 	.word	index@($__internal_0_$__cuda_sm20_sqrt_rn_f32_slowpath)
        /*0020*/ 	.word	0x00000000


	//----- nvinfo : EIATTR_FRAME_SIZE
	.align		4
.L_5:
        /*0024*/ 	.byte	0x04, 0x11
        /*0026*/ 	.short	(.L_7 - .L_6)
	.align		4
.L_6:
        /*0028*/ 	.word	index@(_Z26calculate_mandelbrot_set_riiiPi)
        /*002c*/ 	.word	0x00000000


	//----- nvinfo : EIATTR_MIN_STACK_SIZE
	.align		4
.L_7:
        /*0030*/ 	.byte	0x04, 0x12
        /*0032*/ 	.short	(.L_9 - .L_8)
	.align		4
.L_8:
        /*0034*/ 	.word	index@(_Z26calculate_mandelbrot_set_riiiPi)
        /*0038*/ 	.word	0x00000000
.L_9:


//--------------------- .nv.compat                --------------------------
	.section	.nv.compat,"",@"SHT_CUDA_COMPAT_INFO"
	.align	4
        /*0000*/ 	.byte	0x02, 0x09, 0x00, 0x00, 0x02, 0x02, 0x01, 0x00, 0x02, 0x05, 0x05, 0x00, 0x03, 0x07, 0x01, 0x01
        /*0010*/ 	.byte	0x02, 0x03, 0x00, 0x00, 0x02, 0x06, 0x01, 0x00, 0x04, 0x0b, 0x08, 0x00, 0x01, 0x00, 0x00, 0x00
        /*0020*/ 	.byte	0x00, 0x00, 0x00, 0x00


//--------------------- .nv.info._Z26calculate_mandelbrot_set_riiiPi --------------------------
	.section	.nv.info._Z26calculate_mandelbrot_set_riiiPi,"",@"SHT_CUDA_INFO"
	.sectionflags	@""
	.align	4


	//----- nvinfo : EIATTR_CUDA_API_VERSION
	.align		4
        /*0000*/ 	.byte	0x04, 0x37
        /*0002*/ 	.short	(.L_11 - .L_10)
.L_10:
        /*0004*/ 	.word	0x00000082


	//----- nvinfo : EIATTR_KPARAM_INFO
	.align		4
.L_11:
        /*0008*/ 	.byte	0x04, 0x17
        /*000a*/ 	.short	(.L_13 - .L_12)
.L_12:
        /*000c*/ 	.word	0x00000000
        /*0010*/ 	.short	0x0003
        /*0012*/ 	.short	0x0010
        /*0014*/ 	.byte	0x00, 0xf5, 0x21, 0x00


	//----- nvinfo : EIATTR_KPARAM_INFO
	.align		4
.L_13:
        /*0018*/ 	.byte	0x04, 0x17
        /*001a*/ 	.short	(.L_15 - .L_14)
.L_14:
        /*001c*/ 	.word	0x00000000
        /*0020*/ 	.short	0x0002
        /*0022*/ 	.short	0x0008
        /*0024*/ 	.byte	0x00, 0xf0, 0x11, 0x00


	//----- nvinfo : EIATTR_KPARAM_INFO
	.align		4
.L_15:
        /*0028*/ 	.byte	0x04, 0x17
        /*002a*/ 	.short	(.L_17 - .L_16)
.L_16:
        /*002c*/ 	.word	0x00000000
        /*0030*/ 	.short	0x0001
        /*0032*/ 	.short	0x0004
        /*0034*/ 	.byte	0x00, 0xf0, 0x11, 0x00


	//----- nvinfo : EIATTR_KPARAM_INFO
	.align		4
.L_17:
        /*0038*/ 	.byte	0x04, 0x17
        /*003a*/ 	.short	(.L_19 - .L_18)
.L_18:
        /*003c*/ 	.word	0x00000000
        /*0040*/ 	.short	0x0000
        /*0042*/ 	.short	0x0000
        /*0044*/ 	.byte	0x00, 0xf0, 0x11, 0x00


	//----- nvinfo : EIATTR_SPARSE_MMA_MASK
	.align		4
.L_19:
        /*0048*/ 	.byte	0x03, 0x50
        /*004a*/ 	.short	0x0000


	//----- nvinfo : EIATTR_MAXREG_COUNT
	.align		4
        /*004c*/ 	.byte	0x03, 0x1b
        /*004e*/ 	.short	0x00ff


	//----- nvinfo : EIATTR_MERCURY_ISA_VERSION
	.align		4
        /*0050*/ 	.byte	0x03, 0x5f
        /*0052*/ 	.short	0x0101


	//----- nvinfo : EIATTR_VRC_CTA_INIT_COUNT
	.align		4
        /*0054*/ 	.byte	0x02, 0x4a
	.zero		1
	.zero		1


	//----- nvinfo : EIATTR_EXIT_INSTR_OFFSETS
	.align		4
        /*0058*/ 	.byte	0x04, 0x1c
        /*005a*/ 	.short	(.L_21 - .L_20)


	//   ....[0]....
.L_20:
        /*005c*/ 	.word	0x000000c0


	//   ....[1]....
        /*0060*/ 	.word	0x00000840


	//----- nvinfo : EIATTR_CRS_STACK_SIZE
	.align		4
.L_21:
        /*0064*/ 	.byte	0x04, 0x1e
        /*0066*/ 	.short	(.L_23 - .L_22)
.L_22:
        /*0068*/ 	.word	0x00000000


	//----- nvinfo : EIATTR_CBANK_PARAM_SIZE
	.align		4
.L_23:
        /*006c*/ 	.byte	0x03, 0x19
        /*006e*/ 	.short	0x0018


	//----- nvinfo : EIATTR_PARAM_CBANK
	.align		4
        /*0070*/ 	.byte	0x04, 0x0a
        /*0072*/ 	.short	(.L_25 - .L_24)
	.align		4
.L_24:
        /*0074*/ 	.word	index@(.nv.constant0._Z26calculate_mandelbrot_set_riiiPi)
        /*0078*/ 	.short	0x0380
        /*007a*/ 	.short	0x0018


	//----- nvinfo : EIATTR_SW_WAR
	.align		4
.L_25:
        /*007c*/ 	.byte	0x04, 0x36
        /*007e*/ 	.short	(.L_27 - .L_26)
.L_26:
        /*0080*/ 	.word	0x00000008
.L_27:


//--------------------- .nv.callgraph             --------------------------
	.section	.nv.callgraph,"",@"SHT_CUDA_CALLGRAPH"
	.align	4
	.sectionentsize	8
	.align		4
        /*0000*/ 	.word	0x00000000
	.align		4
        /*0004*/ 	.word	0xffffffff
	.align		4
        /*0008*/ 	.word	0x00000000
	.align		4
        /*000c*/ 	.word	0xfffffffe
	.align		4
        /*0010*/ 	.word	0x00000000
	.align		4
        /*0014*/ 	.word	0xfffffffd
	.align		4
        /*0018*/ 	.word	0x00000000
	.align		4
        /*001c*/ 	.word	0xfffffffc


//--------------------- .text._Z26calculate_mandelbrot_set_riiiPi --------------------------
	.section	.text._Z26calculate_mandelbrot_set_riiiPi,"ax",@progbits
	.align	128
        .global         _Z26calculate_mandelbrot_set_riiiPi
        .type           _Z26calculate_mandelbrot_set_riiiPi,@function
        .size           _Z26calculate_mandelbrot_set_riiiPi,(.L_x_25 - _Z26calculate_mandelbrot_set_riiiPi)
        .other          _Z26calculate_mandelbrot_set_riiiPi,@"STO_CUDA_ENTRY STV_DEFAULT"
_Z26calculate_mandelbrot_set_riiiPi:
.text._Z26calculate_mandelbrot_set_riiiPi:
[----:B------:R-:W-:Y:S01]  /*0000*/  LDC R1, c[0x0][0x37c] ;  /* 0x0000df00ff017b82 */ /* 0x000fe20000000800 */
[----:B------:R-:W0:Y:S07]  /*0010*/  S2R R3, SR_TID.Y ;  /* 0x0000000000037919 */ /* 0x000e2e0000002200 */
[----:B------:R-:W1:Y:S01]  /*0020*/  LDC R5, c[0x0][0x360] ;  /* 0x0000d800ff057b82 */ /* 0x000e620000000800 */
[----:B------:R-:W2:Y:S01]  /*0030*/  LDCU.64 UR6, c[0x0][0x380] ;  /* 0x00007000ff0677ac */ /* 0x000ea20008000a00 */
[----:B------:R-:W1:Y:S06]  /*0040*/  S2R R0, SR_TID.X ;  /* 0x0000000000007919 */ /* 0x000e6c0000002100 */
[----:B------:R-:W0:Y:S08]  /*0050*/  S2UR UR5, SR_CTAID.Y ;  /* 0x00000000000579c3 */ /* 0x000e300000002600 */
[----:B------:R-:W0:Y:S08]  /*0060*/  LDC R4, c[0x0][0x364] ;  /* 0x0000d900ff047b82 */ /* 0x000e300000000800 */
[----:B------:R-:W1:Y:S01]  /*0070*/  S2UR UR4, SR_CTAID.X ;  /* 0x00000000000479c3 */ /* 0x000e620000002500 */
[----:B0-----:R-:W-:-:S05]  /*0080*/  IMAD R4, R4, UR5, R3 ;  /* 0x0000000504047c24 */ /* 0x001fca000f8e0203 */
[----:B--2---:R-:W-:Y:S01]  /*0090*/  ISETP.GE.AND P0, PT, R4, UR7, PT ;  /* 0x0000000704007c0c */ /* 0x004fe2000bf06270 */
[----:B-1----:R-:W-:-:S05]  /*00a0*/  IMAD R5, R5, UR4, R0 ;  /* 0x0000000405057c24 */ /* 0x002fca000f8e0200 */
[----:B------:R-:W-:-:S13]  /*00b0*/  ISETP.GE.OR P0, PT, R5, UR6, P0 ;  /* 0x0000000605007c0c */ /* 0x000fda0008706670 */
[----:B------:R-:W-:Y:S05]  /*00c0*/  @P0 EXIT ;  /* 0x000000000000094d */ /* 0x000fea0003800000 */
[----:B------:R-:W-:Y:S01]  /*00d0*/  I2FP.F32.S32 R3, UR6 ;  /* 0x0000000600037c45 */ /* 0x000fe20008201400 */
[----:B------:R-:W-:Y:S01]  /*00e0*/  BSSY.RECONVERGENT B0, `(.L_x_0) ;  /* 0x000000e000007945 */ /* 0x000fe20003800200 */
[----:B------:R-:W-:Y:S02]  /*00f0*/  I2FP.F32.S32 R0, R5 ;  /* 0x0000000500007245 */ /* 0x000fe40000201400 */
[----:B------:R-:W0:Y:S03]  /*0100*/  MUFU.RCP R2, R3 ;  /* 0x0000000300027308 */ /* 0x000e260000001000 */
[----:B------:R-:W-:-:S05]  /*0110*/  FMUL R0, R0, 4 ;  /* 0x4080000000007820 */ /* 0x000fca0000400000 */
[----:B------:R-:W1:Y:S01]  /*0120*/  FCHK P0, R0, R3 ;  /* 0x0000000300007302 */ /* 0x000e620000000000 */
[----:B0-----:R-:W-:-:S04]  /*0130*/  FFMA R7, -R3, R2, 1 ;  /* 0x3f80000003077423 */ /* 0x001fc80000000102 */
[----:B------:R-:W-:-:S04]  /*0140*/  FFMA R7, R2, R7, R2 ;  /* 0x0000000702077223 */ /* 0x000fc80000000002 */
[----:B------:R-:W-:-:S04]  /*0150*/  FFMA R2, R0, R7, RZ ;  /* 0x0000000700027223 */ /* 0x000fc800000000ff */
[----:B------:R-:W-:-:S04]  /*0160*/  FFMA R6, -R3, R2, R0 ;  /* 0x0000000203067223 */ /* 0x000fc80000000100 */
[----:B------:R-:W-:Y:S01]  /*0170*/  FFMA R6, R7, R6, R2 ;  /* 0x0000000607067223 */ /* 0x000fe20000000002 */
[----:B-1----:R-:W-:Y:S06]  /*0180*/  @!P0 BRA `(.L_x_1) ;  /* 0x00000000000c8947 */ /* 0x002fec0003800000 */
[----:B------:R-:W-:-:S07]  /*0190*/  MOV R14, 0x1b0 ;  /* 0x000001b0000e7802 */ /* 0x000fce0000000f00 */
[----:B------:R-:W-:Y:S05]  /*01a0*/  CALL.REL.NOINC `($__internal_1_$__cuda_sm3x_div_rn_noftz_f32_slowpath) ;  /* 0x0000000800007944 */ /* 0x000fea0003c00000 */
[----:B------:R-:W-:-:S07]  /*01b0*/  IMAD.MOV.U32 R6, RZ, RZ, R2 ;  /* 0x000000ffff067224 */ /* 0x000fce00078e0002 */
.L_x_1:
[----:B------:R-:W-:Y:S05]  /*01c0*/  BSYNC.RECONVERGENT B0 ;  /* 0x0000000000007941 */ /* 0x000fea0003800200 */
.L_x_0:
[----:B------:R-:W0:Y:S01]  /*01d0*/  LDCU UR4, c[0x0][0x384] ;  /* 0x00007080ff0477ac */ /* 0x000e220008000800 */
[----:B------:R-:W-:Y:S01]  /*01e0*/  I2FP.F32.U32 R0, R4 ;  /* 0x0000000400007245 */ /* 0x000fe20000201000 */
[----:B------:R-:W-:Y:S01]  /*01f0*/  BSSY.RECONVERGENT B0, `(.L_x_2) ;  /* 0x000000f000007945 */ /* 0x000fe20003800200 */
[----:B------:R-:W-:-:S03]  /*0200*/  FADD R6, R6, -2 ;  /* 0xc000000006067421 */ /* 0x000fc60000000000 */
[----:B------:R-:W-:Y:S01]  /*0210*/  FMUL R0, R0, 4 ;  /* 0x4080000000007820 */ /* 0x000fe20000400000 */
[----:B0-----:R-:W-:-:S04]  /*0220*/  I2FP.F32.U32 R3, UR4 ;  /* 0x0000000400037c45 */ /* 0x001fc80008201000 */
[----:B------:R-:W0:Y:S08]  /*0230*/  MUFU.RCP R2, R3 ;  /* 0x0000000300027308 */ /* 0x000e300000001000 */
        /* <DEDUP_REMOVED lines=10> */
.L_x_3:
[----:B------:R-:W-:Y:S05]  /*02e0*/  BSYNC.RECONVERGENT B0 ;  /* 0x0000000000007941 */ /* 0x000fea0003800200 */
.L_x_2:
[----:B------:R-:W0:Y:S01]  /*02f0*/  LDC R7, c[0x0][0x388] ;  /* 0x0000e200ff077b82 */ /* 0x000e220000000800 */
[----:B------:R-:W-:Y:S01]  /*0300*/  BSSY.RECONVERGENT B0, `(.L_x_4) ;  /* 0x0000034000007945 */ /* 0x000fe20003800200 */
[----:B------:R-:W-:Y:S01]  /*0310*/  FADD R9, R9, -2 ;  /* 0xc000000009097421 */ /* 0x000fe20000000000 */
[----:B------:R-:W-:Y:S01]  /*0320*/  CS2R R10, SRZ ;  /* 0x00000000000a7805 */ /* 0x000fe2000001ff00 */
[----:B------:R-:W-:-:S07]  /*0330*/  IMAD.MOV.U32 R12, RZ, RZ, RZ ;  /* 0x000000ffff0c7224 */ /* 0x000fce00078e00ff */
.L_x_10:
[CC--:B------:R-:W-:Y:S01]  /*0340*/  FSETP.GT.AND P0, PT, |R10|.reuse, |R11|.reuse, PT ;  /* 0x4000000b0a00720b */ /* 0x0c0fe20003f04200 */
[----:B------:R-:W-:Y:S01]  /*0350*/  BSSY.RECONVERGENT B1, `(.L_x_5) ;  /* 0x000000e000017945 */ /* 0x000fe20003800200 */
[----:B------:R-:W-:Y:S02]  /*0360*/  MOV R8, R12 ;  /* 0x0000000c00087202 */ /* 0x000fe40000000f00 */
[----:B------:R-:W-:Y:S02]  /*0370*/  FSEL R3, |R10|, |R11|, P0 ;  /* 0x4000000b0a037208 */ /* 0x000fe40000000200 */
[----:B------:R-:W-:Y:S02]  /*0380*/  FSEL R0, |R11|, |R10|, P0 ;  /* 0x4000000a0b007208 */ /* 0x000fe40000000200 */
[----:B------:R-:W1:Y:S08]  /*0390*/  MUFU.RCP R2, R3 ;  /* 0x0000000300027308 */ /* 0x000e700000001000 */
[----:B------:R-:W2:Y:S01]  /*03a0*/  FCHK P0, R0, R3 ;  /* 0x0000000300007302 */ /* 0x000ea20000000000 */
[----:B-1----:R-:W-:-:S04]  /*03b0*/  FFMA R13, -R3, R2, 1 ;  /* 0x3f800000030d7423 */ /* 0x002fc80000000102 */
[----:B------:R-:W-:-:S04]  /*03c0*/  FFMA R13, R2, R13, R2 ;  /* 0x0000000d020d7223 */ /* 0x000fc80000000002 */
[----:B------:R-:W-:-:S04]  /*03d0*/  FFMA R2, R0, R13, RZ ;  /* 0x0000000d00027223 */ /* 0x000fc800000000ff */
[----:B------:R-:W-:-:S04]  /*03e0*/  FFMA R14, -R3, R2, R0 ;  /* 0x00000002030e7223 */ /* 0x000fc80000000100 */
[----:B------:R-:W-:Y:S01]  /*03f0*/  FFMA R2, R13, R14, R2 ;  /* 0x0000000e0d027223 */ /* 0x000fe20000000002 */
[----:B--2---:R-:W-:Y:S06]  /*0400*/  @!P0 BRA `(.L_x_6) ;  /* 0x0000000000088947 */ /* 0x004fec0003800000 */
[----:B------:R-:W-:-:S07]  /*0410*/  MOV R14, 0x430 ;  /* 0x00000430000e7802 */ /* 0x000fce0000000f00 */
[----:B0-----:R-:W-:Y:S05]  /*0420*/  CALL.REL.NOINC `($__internal_1_$__cuda_sm3x_div_rn_noftz_f32_slowpath) ;  /* 0x0000000400607944 */ /* 0x001fea0003c00000 */
.L_x_6:
[----:B------:R-:W-:Y:S05]  /*0430*/  BSYNC.RECONVERGENT B1 ;  /* 0x0000000000017941 */ /* 0x000fea0003800200 */
.L_x_5:
[----:B------:R-:W-:Y:S01]  /*0440*/  FFMA R13, R2, R2, 1 ;  /* 0x3f800000020d7423 */ /* 0x000fe20000000002 */
[----:B------:R-:W-:Y:S03]  /*0450*/  BSSY.RECONVERGENT B1, `(.L_x_7) ;  /* 0x000000d000017945 */ /* 0x000fe60003800200 */
[----:B------:R-:W-:Y:S01]  /*0460*/  VIADD R2, R13, 0xf3000000 ;  /* 0xf30000000d027836 */ /* 0x000fe20000000000 */
[----:B------:R1:W2:Y:S04]  /*0470*/  MUFU.RSQ R14, R13 ;  /* 0x0000000d000e7308 */ /* 0x0002a80000001400 */
[----:B------:R-:W-:-:S13]  /*0480*/  ISETP.GT.U32.AND P0, PT, R2, 0x727fffff, PT ;  /* 0x727fffff0200780c */ /* 0x000fda0003f04070 */
[----:B-12---:R-:W-:Y:S05]  /*0490*/  @!P0 BRA `(.L_x_8) ;  /* 0x0000000000108947 */ /* 0x006fea0003800000 */
[----:B------:R-:W-:-:S07]  /*04a0*/  MOV R18, 0x4c0 ;  /* 0x000004c000127802 */ /* 0x000fce0000000f00 */
[----:B0-----:R-:W-:Y:S05]  /*04b0*/  CALL.REL.NOINC `($__internal_0_$__cuda_sm20_sqrt_rn_f32_slowpath) ;  /* 0x0000000000e47944 */ /* 0x001fea0003c00000 */
[----:B------:R-:W-:Y:S01]  /*04c0*/  IMAD.MOV.U32 R2, RZ, RZ, R13 ;  /* 0x000000ffff027224 */ /* 0x000fe200078e000d */
[----:B------:R-:W-:Y:S06]  /*04d0*/  BRA `(.L_x_9) ;  /* 0x0000000000107947 */ /* 0x000fec0003800000 */
.L_x_8:
[----:B------:R-:W-:Y:S01]  /*04e0*/  FMUL.FTZ R2, R13, R14 ;  /* 0x0000000e0d027220 */ /* 0x000fe20000410000 */
[----:B------:R-:W-:-:S03]  /*04f0*/  FMUL.FTZ R14, R14, 0.5 ;  /* 0x3f0000000e0e7820 */ /* 0x000fc60000410000 */
[----:B------:R-:W-:-:S04]  /*0500*/  FFMA R13, -R2, R2, R13 ;  /* 0x00000002020d7223 */ /* 0x000fc8000000010d */
[----:B------:R-:W-:-:S07]  /*0510*/  FFMA R2, R13, R14, R2 ;  /* 0x0000000e0d027223 */ /* 0x000fce0000000002 */
.L_x_9:
[----:B------:R-:W-:Y:S05]  /*0520*/  BSYNC.RECONVERGENT B1 ;  /* 0x0000000000017941 */ /* 0x000fea0003800200 */
.L_x_7:
[----:B------:R-:W-:Y:S01]  /*0530*/  FSETP.GT.AND P1, PT, R0, 3.40282346638528859812e+38, PT ;  /* 0x7f7fffff0000780b */ /* 0x000fe20003f24000 */
[----:B------:R-:W-:Y:S01]  /*0540*/  FMUL R2, R3, R2 ;  /* 0x0000000203027220 */ /* 0x000fe20000400000 */
[----:B------:R-:W-:Y:S01]  /*0550*/  FADD R13, |R11|, |R10| ;  /* 0x4000000a0b0d7221 */ /* 0x000fe20000000200 */
[C---:B------:R-:W-:Y:S02]  /*0560*/  FSETP.GT.AND P0, PT, R3.reuse, 3.40282346638528859812e+38, PT ;  /* 0x7f7fffff0300780b */ /* 0x040fe40003f04000 */
[----:B------:R-:W-:Y:S02]  /*0570*/  FSETP.NEU.AND P2, PT, R3, RZ, PT ;  /* 0x000000ff0300720b */ /* 0x000fe40003f4d000 */
[----:B------:R-:W-:Y:S02]  /*0580*/  FSEL R2, R13, R2, P0 ;  /* 0x000000020d027208 */ /* 0x000fe40000000000 */
[----:B0-----:R-:W-:-:S04]  /*0590*/  ISETP.GE.AND P0, PT, R12, R7, PT ;  /* 0x000000070c00720c */ /* 0x001fc80003f06270 */
[----:B------:R-:W-:-:S04]  /*05a0*/  @!P1 FSEL R13, R13, R2, !P2 ;  /* 0x000000020d0d9208 */ /* 0x000fc80005000000 */
[----:B------:R-:W-:-:S13]  /*05b0*/  FSETP.GEU.OR P0, PT, R13, 2, P0 ;  /* 0x400000000d00780b */ /* 0x000fda000070e400 */
[C---:B------:R-:W-:Y:S01]  /*05c0*/  @!P0 FMUL R3, R11.reuse, R11 ;  /* 0x0000000b0b038220 */ /* 0x040fe20000400000 */
[CC--:B------:R-:W-:Y:S01]  /*05d0*/  @!P0 FMUL R0, R11.reuse, R10.reuse ;  /* 0x0000000a0b008220 */ /* 0x0c0fe20000400000 */
[----:B------:R-:W-:Y:S02]  /*05e0*/  @!P0 VIADD R12, R12, 0x1 ;  /* 0x000000010c0c8836 */ /* 0x000fe40000000000 */
[-C--:B------:R-:W-:Y:S01]  /*05f0*/  @!P0 FFMA R3, R10, R10.reuse, -R3 ;  /* 0x0000000a0a038223 */ /* 0x080fe20000000803 */
[----:B------:R-:W-:-:S03]  /*0600*/  @!P0 FFMA R0, R11, R10, R0 ;  /* 0x0000000a0b008223 */ /* 0x000fc60000000000 */
[----:B------:R-:W-:Y:S01]  /*0610*/  @!P0 FADD R10, R6, R3 ;  /* 0x00000003060a8221 */ /* 0x000fe20000000000 */
[----:B------:R-:W-:Y:S01]  /*0620*/  @!P0 FADD R11, R9, R0 ;  /* 0x00000000090b8221 */ /* 0x000fe20000000000 */
[----:B------:R-:W-:Y:S06]  /*0630*/  @!P0 BRA `(.L_x_10) ;  /* 0xfffffffc00408947 */ /* 0x000fec000383ffff */
[----:B------:R-:W-:Y:S05]  /*0640*/  BSYNC.RECONVERGENT B0 ;  /* 0x0000000000007941 */ /* 0x000fea0003800200 */
.L_x_4:
[----:B------:R-:W-:Y:S01]  /*0650*/  IABS R9, R7 ;  /* 0x0000000700097213 */ /* 0x000fe20000000000 */
[----:B------:R-:W-:Y:S01]  /*0660*/  IMAD R8, R8, 0xff, RZ ;  /* 0x000000ff08087824 */ /* 0x000fe200078e02ff */
[----:B------:R-:W0:Y:S02]  /*0670*/  LDCU UR6, c[0x0][0x384] ;  /* 0x00007080ff0677ac */ /* 0x000e240008000800 */
[----:B------:R-:W1:Y:S01]  /*0680*/  I2F.RP R0, R9 ;  /* 0x0000000900007306 */ /* 0x000e620000209400 */
[----:B------:R-:W2:Y:S07]  /*0690*/  LDCU.64 UR4, c[0x0][0x358] ;  /* 0x00006b00ff0477ac */ /* 0x000eae0008000a00 */
[----:B-1----:R-:W1:Y:S01]  /*06a0*/  MUFU.RCP R0, R0 ;  /* 0x0000000000007308 */ /* 0x002e620000001000 */
[----:B0-----:R-:W-:Y:S01]  /*06b0*/  IMAD R5, R4, UR6, R5 ;  /* 0x0000000604057c24 */ /* 0x001fe2000f8e0205 */
[----:B-1----:R-:W-:-:S06]  /*06c0*/  IADD3 R2, PT, PT, R0, 0xffffffe, RZ ;  /* 0x0ffffffe00027810 */ /* 0x002fcc0007ffe0ff */
[----:B------:R0:W1:Y:S02]  /*06d0*/  F2I.FTZ.U32.TRUNC.NTZ R3, R2 ;  /* 0x0000000200037305 */ /* 0x000064000021f000 */
[----:B0-----:R-:W-:Y:S02]  /*06e0*/  IMAD.MOV.U32 R2, RZ, RZ, RZ ;  /* 0x000000ffff027224 */ /* 0x001fe400078e00ff */
[----:B-1----:R-:W-:-:S04]  /*06f0*/  IMAD.MOV R6, RZ, RZ, -R3 ;  /* 0x000000ffff067224 */ /* 0x002fc800078e0a03 */
[----:B------:R-:W-:Y:S01]  /*0700*/  IMAD R11, R6, R9, RZ ;  /* 0x00000009060b7224 */ /* 0x000fe200078e02ff */
[----:B------:R-:W-:Y:S02]  /*0710*/  IABS R6, R8 ;  /* 0x0000000800067213 */ /* 0x000fe40000000000 */
[----:B------:R-:W-:Y:S01]  /*0720*/  LOP3.LUT R8, R8, R7, RZ, 0x3c, !PT ;  /* 0x0000000708087212 */ /* 0x000fe200078e3cff */
[----:B------:R-:W-:-:S03]  /*0730*/  IMAD.HI.U32 R3, R3, R11, R2 ;  /* 0x0000000b03037227 */ /* 0x000fc600078e0002 */
[----:B------:R-:W-:-:S03]  /*0740*/  ISETP.GE.AND P1, PT, R8, RZ, PT ;  /* 0x000000ff0800720c */ /* 0x000fc60003f26270 */
[----:B------:R-:W-:-:S04]  /*0750*/  IMAD.HI.U32 R0, R3, R6, RZ ;  /* 0x0000000603007227 */ /* 0x000fc800078e00ff */
[----:B------:R-:W-:-:S04]  /*0760*/  IMAD.MOV R3, RZ, RZ, -R0 ;  /* 0x000000ffff037224 */ /* 0x000fc800078e0a00 */
[----:B------:R-:W-:-:S05]  /*0770*/  IMAD R2, R9, R3, R6 ;  /* 0x0000000309027224 */ /* 0x000fca00078e0206 */
[----:B------:R-:W-:-:S13]  /*0780*/  ISETP.GT.U32.AND P2, PT, R9, R2, PT ;  /* 0x000000020900720c */ /* 0x000fda0003f44070 */
[-C--:B------:R-:W-:Y:S01]  /*0790*/  @!P2 IADD3 R2, PT, PT, R2, -R9.reuse, RZ ;  /* 0x800000090202a210 */ /* 0x080fe20007ffe0ff */
[----:B------:R-:W-:Y:S01]  /*07a0*/  @!P2 VIADD R0, R0, 0x1 ;  /* 0x000000010000a836 */ /* 0x000fe20000000000 */
[----:B------:R-:W-:Y:S02]  /*07b0*/  ISETP.NE.AND P2, PT, R7, RZ, PT ;  /* 0x000000ff0700720c */ /* 0x000fe40003f45270 */
[----:B------:R-:W-:Y:S02]  /*07c0*/  ISETP.GE.U32.AND P0, PT, R2, R9, PT ;  /* 0x000000090200720c */ /* 0x000fe40003f06070 */
[----:B------:R-:W0:Y:S11]  /*07d0*/  LDC.64 R2, c[0x0][0x390] ;  /* 0x0000e400ff027b82 */ /* 0x000e360000000a00 */
[----:B------:R-:W-:-:S04]  /*07e0*/  @P0 VIADD R0, R0, 0x1 ;  /* 0x0000000100000836 */ /* 0x000fc80000000000 */
[----:B------:R-:W-:Y:S01]  /*07f0*/  @!P1 IMAD.MOV R0, RZ, RZ, -R0 ;  /* 0x000000ffff009224 */ /* 0x000fe200078e0a00 */
[----:B------:R-:W-:Y:S01]  /*0800*/  @!P2 LOP3.LUT R0, RZ, R7, RZ, 0x33, !PT ;  /* 0x00000007ff00a212 */ /* 0x000fe200078e33ff */
[----:B0-----:R-:W-:-:S03]  /*0810*/  IMAD.WIDE R2, R5, 0x4, R2 ;  /* 0x0000000405027825 */ /* 0x001fc600078e0202 */
[----:B------:R-:W-:-:S05]  /*0820*/  IADD3 R5, PT, PT, -R0, 0xff, RZ ;  /* 0x000000ff00057810 */ /* 0x000fca0007ffe1ff */
[----:B--2---:R-:W-:Y:S01]  /*0830*/  STG.E desc[UR4][R2.64], R5 ;  /* 0x0000000502007986 */ /* 0x004fe2000c101904 */
[----:B------:R-:W-:Y:S05]  /*0840*/  EXIT ;  /* 0x000000000000794d */ /* 0x000fea0003800000 */
        .weak           $__internal_0_$__cuda_sm20_sqrt_rn_f32_slowpath
        .type           $__internal_0_$__cuda_sm20_sqrt_rn_f32_slowpath,@function
        .size           $__internal_0_$__cuda_sm20_sqrt_rn_f32_slowpath,($__internal_1_$__cuda_sm3x_div_rn_noftz_f32_slowpath - $__internal_0_$__cuda_sm20_sqrt_rn_f32_slowpath)
$__internal_0_$__cuda_sm20_sqrt_rn_f32_slowpath:
[----:B------:R-:W-:-:S13]  /*0850*/  LOP3.LUT P0, RZ, R13, 0x7fffffff, RZ, 0xc0, !PT ;  /* 0x7fffffff0dff7812 */ /* 0x000fda000780c0ff */
[----:B------:R-:W-:Y:S05]  /*0860*/  @!P0 BRA `(.L_x_11) ;  /* 0x0000000000448947 */ /* 0x000fea0003800000 */
[----:B------:R-:W-:Y:S02]  /*0870*/  FSETP.GEU.FTZ.AND P0, PT, R13, RZ, PT ;  /* 0x000000ff0d00720b */ /* 0x000fe40003f1e000 */
[----:B------:R-:W-:-:S11]  /*0880*/  MOV R2, R13 ;  /* 0x0000000d00027202 */ /* 0x000fd60000000f00 */
[----:B------:R-:W-:Y:S01]  /*0890*/  @!P0 IMAD.MOV.U32 R13, RZ, RZ, 0x7fffffff ;  /* 0x7fffffffff0d8424 */ /* 0x000fe200078e00ff */
[----:B------:R-:W-:Y:S06]  /*08a0*/  @!P0 BRA `(.L_x_11) ;  /* 0x0000000000348947 */ /* 0x000fec0003800000 */
[----:B------:R-:W-:-:S13]  /*08b0*/  FSETP.GTU.FTZ.AND P0, PT, |R2|, +INF , PT ;  /* 0x7f8000000200780b */ /* 0x000fda0003f1c200 */
[----:B------:R-:W-:Y:S01]  /*08c0*/  @P0 FADD.FTZ R13, R2, 1 ;  /* 0x3f800000020d0421 */ /* 0x000fe20000010000 */
[----:B------:R-:W-:Y:S06]  /*08d0*/  @P0 BRA `(.L_x_11) ;  /* 0x0000000000280947 */ /* 0x000fec0003800000 */
[----:B------:R-:W-:-:S13]  /*08e0*/  FSETP.NEU.FTZ.AND P0, PT, |R2|, +INF , PT ;  /* 0x7f8000000200780b */ /* 0x000fda0003f1d200 */
[----:B------:R-:W-:-:S04]  /*08f0*/  @P0 FFMA R14, R2, 1.84467440737095516160e+19, RZ ;  /* 0x5f800000020e0823 */ /* 0x000fc800000000ff */
[----:B------:R-:W0:Y:S02]  /*0900*/  @P0 MUFU.RSQ R13, R14 ;  /* 0x0000000e000d0308 */ /* 0x000e240000001400 */
[----:B0-----:R-:W-:Y:S01]  /*0910*/  @P0 FMUL.FTZ R15, R14, R13 ;  /* 0x0000000d0e0f0220 */ /* 0x001fe20000410000 */
[----:B------:R-:W-:Y:S01]  /*0920*/  @P0 FMUL.FTZ R17, R13, 0.5 ;  /* 0x3f0000000d110820 */ /* 0x000fe20000410000 */
[----:B------:R-:W-:Y:S02]  /*0930*/  @!P0 IMAD.MOV.U32 R13, RZ, RZ, R2 ;  /* 0x000000ffff0d8224 */ /* 0x000fe400078e0002 */
[----:B------:R-:W-:-:S04]  /*0940*/  @P0 FADD.FTZ R16, -R15, -RZ ;  /* 0x800000ff0f100221 */ /* 0x000fc80000010100 */
[----:B------:R-:W-:-:S04]  /*0950*/  @P0 FFMA R16, R15, R16, R14 ;  /* 0x000000100f100223 */ /* 0x000fc8000000000e */
[----:B------:R-:W-:-:S04]  /*0960*/  @P0 FFMA R16, R16, R17, R15 ;  /* 0x0000001110100223 */ /* 0x000fc8000000000f */
[----:B------:R-:W-:-:S07]  /*0970*/  @P0 FMUL.FTZ R13, R16, 2.3283064365386962891e-10 ;  /* 0x2f800000100d0820 */ /* 0x000fce0000410000 */
.L_x_11:
[----:B------:R-:W-:Y:S01]  /*0980*/  MOV R14, R18 ;  /* 0x00000012000e7202 */ /* 0x000fe20000000f00 */
[----:B------:R-:W-:-:S04]  /*0990*/  IMAD.MOV.U32 R15, RZ, RZ, 0x0 ;  /* 0x00000000ff0f7424 */ /* 0x000fc800078e00ff */
[----:B------:R-:W-:Y:S05]  /*09a0*/  RET.REL.NODEC R14 `(_Z26calculate_mandelbrot_set_riiiPi) ;  /* 0xfffffff40e947950 */ /* 0x000fea0003c3ffff */
        .weak           $__internal_1_$__cuda_sm3x_div_rn_noftz_f32_slowpath
        .type           $__internal_1_$__cuda_sm3x_div_rn_noftz_f32_slowpath,@function
        .size           $__internal_1_$__cuda_sm3x_div_rn_noftz_f32_slowpath,(.L_x_25 - $__internal_1_$__cuda_sm3x_div_rn_noftz_f32_slowpath)
$__internal_1_$__cuda_sm3x_div_rn_noftz_f32_slowpath:
[--C-:B------:R-:W-:Y:S01]  /*09b0*/  SHF.R.U32.HI R13, RZ, 0x17, R3.reuse ;  /* 0x00000017ff0d7819 */ /* 0x100fe20000011603 */
[----:B------:R-:W-:Y:S01]  /*09c0*/  BSSY.RECONVERGENT B2, `(.L_x_12) ;  /* 0x0000064000027945 */ /* 0x000fe20003800200 */
[--C-:B------:R-:W-:Y:S01]  /*09d0*/  SHF.R.U32.HI R2, RZ, 0x17, R0.reuse ;  /* 0x00000017ff027819 */ /* 0x100fe20000011600 */
[----:B------:R-:W-:Y:S01]  /*09e0*/  IMAD.MOV.U32 R17, RZ, RZ, R3 ;  /* 0x000000ffff117224 */ /* 0x000fe200078e0003 */
[----:B------:R-:W-:Y:S02]  /*09f0*/  LOP3.LUT R13, R13, 0xff, RZ, 0xc0, !PT ;  /* 0x000000ff0d0d7812 */ /* 0x000fe400078ec0ff */
[----:B------:R-:W-:Y:S01]  /*0a00*/  LOP3.LUT R18, R2, 0xff, RZ, 0xc0, !PT ;  /* 0x000000ff02127812 */ /* 0x000fe200078ec0ff */
[----:B------:R-:W-:Y:S02]  /*0a10*/  IMAD.MOV.U32 R2, RZ, RZ, R0 ;  /* 0x000000ffff027224 */ /* 0x000fe400078e0000 */
[----:B------:R-:W-:Y:S01]  /*0a20*/  VIADD R19, R13, 0xffffffff ;  /* 0xffffffff0d137836 */ /* 0x000fe20000000000 */
[----:B------:R-:W-:-:S04]  /*0a30*/  IADD3 R16, PT, PT, R18, -0x1, RZ ;  /* 0xffffffff12107810 */ /* 0x000fc80007ffe0ff */
[----:B------:R-:W-:-:S04]  /*0a40*/  ISETP.GT.U32.AND P0, PT, R19, 0xfd, PT ;  /* 0x000000fd1300780c */ /* 0x000fc80003f04070 */
[----:B------:R-:W-:-:S13]  /*0a50*/  ISETP.GT.U32.OR P0, PT, R16, 0xfd, P0 ;  /* 0x000000fd1000780c */ /* 0x000fda0000704470 */
[----:B------:R-:W-:Y:S01]  /*0a60*/  @!P0 MOV R15, RZ ;  /* 0x000000ff000f8202 */ /* 0x000fe20000000f00 */
[----:B------:R-:W-:Y:S06]  /*0a70*/  @!P0 BRA `(.L_x_13) ;  /* 0x00000000005c8947 */ /* 0x000fec0003800000 */
[----:B------:R-:W-:Y:S02]  /*0a80*/  FSETP.GTU.FTZ.AND P0, PT, |R0|, +INF , PT ;  /* 0x7f8000000000780b */ /* 0x000fe40003f1c200 */
[----:B------:R-:W-:-:S04]  /*0a90*/  FSETP.GTU.FTZ.AND P1, PT, |R3|, +INF , PT ;  /* 0x7f8000000300780b */ /* 0x000fc80003f3c200 */
[----:B------:R-:W-:-:S13]  /*0aa0*/  PLOP3.LUT P0, PT, P0, P1, PT, 0xf8, 0x8f ;  /* 0x00000000008f781c */ /* 0x000fda0000703f70 */
[----:B------:R-:W-:Y:S05]  /*0ab0*/  @P0 BRA `(.L_x_14) ;  /* 0x00000004004c0947 */ /* 0x000fea0003800000 */
[----:B------:R-:W-:-:S13]  /*0ac0*/  LOP3.LUT P0, RZ, R17, 0x7fffffff, R2, 0xc8, !PT ;  /* 0x7fffffff11ff7812 */ /* 0x000fda000780c802 */
[----:B------:R-:W-:Y:S05]  /*0ad0*/  @!P0 BRA `(.L_x_15) ;  /* 0x00000004003c8947 */ /* 0x000fea0003800000 */
[C---:B------:R-:W-:Y:S02]  /*0ae0*/  FSETP.NEU.FTZ.AND P2, PT, |R0|.reuse, +INF , PT ;  /* 0x7f8000000000780b */ /* 0x040fe40003f5d200 */
[----:B------:R-:W-:Y:S02]  /*0af0*/  FSETP.NEU.FTZ.AND P1, PT, |R3|, +INF , PT ;  /* 0x7f8000000300780b */ /* 0x000fe40003f3d200 */
[----:B------:R-:W-:-:S11]  /*0b00*/  FSETP.NEU.FTZ.AND P0, PT, |R0|, +INF , PT ;  /* 0x7f8000000000780b */ /* 0x000fd60003f1d200 */
[----:B------:R-:W-:Y:S05]  /*0b10*/  @!P1 BRA !P2, `(.L_x_15) ;  /* 0x00000004002c9947 */ /* 0x000fea0005000000 */
[----:B------:R-:W-:-:S04]  /*0b20*/  LOP3.LUT P2, RZ, R2, 0x7fffffff, RZ, 0xc0, !PT ;  /* 0x7fffffff02ff7812 */ /* 0x000fc8000784c0ff */
[----:B------:R-:W-:-:S13]  /*0b30*/  PLOP3.LUT P1, PT, P1, P2, PT, 0x2f, 0xf2 ;  /* 0x0000000000f2781c */ /* 0x000fda0000f24577 */
[----:B------:R-:W-:Y:S05]  /*0b40*/  @P1 BRA `(.L_x_16) ;  /* 0x0000000400181947 */ /* 0x000fea0003800000 */
[----:B------:R-:W-:-:S04]  /*0b50*/  LOP3.LUT P1, RZ, R17, 0x7fffffff, RZ, 0xc0, !PT ;  /* 0x7fffffff11ff7812 */ /* 0x000fc8000782c0ff */
[----:B------:R-:W-:-:S13]  /*0b60*/  PLOP3.LUT P0, PT, P0, P1, PT, 0x2f, 0xf2 ;  /* 0x0000000000f2781c */ /* 0x000fda0000702577 */
[----:B------:R-:W-:Y:S05]  /*0b70*/  @P0 BRA `(.L_x_17) ;  /* 0x0000000400000947 */ /* 0x000fea0003800000 */
[----:B------:R-:W-:Y:S02]  /*0b80*/  ISETP.GE.AND P0, PT, R16, RZ, PT ;  /* 0x000000ff1000720c */ /* 0x000fe40003f06270 */
[----:B------:R-:W-:-:S11]  /*0b90*/  ISETP.GE.AND P1, PT, R19, RZ, PT ;  /* 0x000000ff1300720c */ /* 0x000fd60003f26270 */
[----:B------:R-:W-:Y:S02]  /*0ba0*/  @P0 IMAD.MOV.U32 R15, RZ, RZ, RZ ;  /* 0x000000ffff0f0224 */ /* 0x000fe400078e00ff */
[----:B------:R-:W-:Y:S01]  /*0bb0*/  @!P0 FFMA R2, R0, 1.84467440737095516160e+19, RZ ;  /* 0x5f80000000028823 */ /* 0x000fe200000000ff */
[----:B------:R-:W-:Y:S02]  /*0bc0*/  @!P0 IMAD.MOV.U32 R15, RZ, RZ, -0x40 ;  /* 0xffffffc0ff0f8424 */ /* 0x000fe400078e00ff */
[----:B------:R-:W-:-:S03]  /*0bd0*/  @!P1 FFMA R17, R3, 1.84467440737095516160e+19, RZ ;  /* 0x5f80000003119823 */ /* 0x000fc600000000ff */
[----:B------:R-:W-:-:S07]  /*0be0*/  @!P1 IADD3 R15, PT, PT, R15, 0x40, RZ ;  /* 0x000000400f0f9810 */ /* 0x000fce0007ffe0ff */
.L_x_13:
[----:B------:R-:W-:Y:S01]  /*0bf0*/  LEA R16, R13, 0xc0800000, 0x17 ;  /* 0xc08000000d107811 */ /* 0x000fe200078eb8ff */
[----:B------:R-:W-:Y:S01]  /*0c00*/  VIADD R18, R18, 0xffffff81 ;  /* 0xffffff8112127836 */ /* 0x000fe20000000000 */
[----:B------:R-:W-:Y:S03]  /*0c10*/  BSSY.RECONVERGENT B3, `(.L_x_18) ;  /* 0x0000035000037945 */ /* 0x000fe60003800200 */
[----:B------:R-:W-:Y:S02]  /*0c20*/  IMAD.IADD R19, R17, 0x1, -R16 ;  /* 0x0000000111137824 */ /* 0x000fe400078e0a10 */
[C---:B------:R-:W-:Y:S01]  /*0c30*/  IMAD R2, R18.reuse, -0x800000, R2 ;  /* 0xff80000012027824 */ /* 0x040fe200078e0202 */
[----:B------:R-:W-:Y:S01]  /*0c40*/  IADD3 R18, PT, PT, R18, 0x7f, -R13 ;  /* 0x0000007f12127810 */ /* 0x000fe20007ffe80d */
[----:B------:R-:W0:Y:S01]  /*0c50*/  MUFU.RCP R17, R19 ;  /* 0x0000001300117308 */ /* 0x000e220000001000 */
[----:B------:R-:W-:-:S02]  /*0c60*/  FADD.FTZ R21, -R19, -RZ ;  /* 0x800000ff13157221 */ /* 0x000fc40000010100 */
[----:B------:R-:W-:Y:S02]  /*0c70*/  IADD3 R18, PT, PT, R18, R15, RZ ;  /* 0x0000000f12127210 */ /* 0x000fe40007ffe0ff */
[----:B0-----:R-:W-:-:S04]  /*0c80*/  FFMA R16, R17, R21, 1 ;  /* 0x3f80000011107423 */ /* 0x001fc80000000015 */
[----:B------:R-:W-:-:S04]  /*0c90*/  FFMA R17, R17, R16, R17 ;  /* 0x0000001011117223 */ /* 0x000fc80000000011 */
[----:B------:R-:W-:-:S04]  /*0ca0*/  FFMA R16, R2, R17, RZ ;  /* 0x0000001102107223 */ /* 0x000fc800000000ff */
[----:B------:R-:W-:-:S04]  /*0cb0*/  FFMA R20, R21, R16, R2 ;  /* 0x0000001015147223 */ /* 0x000fc80000000002 */
[----:B------:R-:W-:-:S04]  /*0cc0*/  FFMA R16, R17, R20, R16 ;  /* 0x0000001411107223 */ /* 0x000fc80000000010 */
[----:B------:R-:W-:-:S04]  /*0cd0*/  FFMA R21, R21, R16, R2 ;  /* 0x0000001015157223 */ /* 0x000fc80000000002 */
[----:B------:R-:W-:-:S05]  /*0ce0*/  FFMA R2, R17, R21, R16 ;  /* 0x0000001511027223 */ /* 0x000fca0000000010 */
[----:B------:R-:W-:-:S04]  /*0cf0*/  SHF.R.U32.HI R13, RZ, 0x17, R2 ;  /* 0x00000017ff0d7819 */ /* 0x000fc80000011602 */
[----:B------:R-:W-:-:S05]  /*0d00*/  LOP3.LUT R13, R13, 0xff, RZ, 0xc0, !PT ;  /* 0x000000ff0d0d7812 */ /* 0x000fca00078ec0ff */
[----:B------:R-:W-:-:S04]  /*0d10*/  IMAD.IADD R19, R13, 0x1, R18 ;  /* 0x000000010d137824 */ /* 0x000fc800078e0212 */
[----:B------:R-:W-:-:S05]  /*0d20*/  VIADD R13, R19, 0xffffffff ;  /* 0xffffffff130d7836 */ /* 0x000fca0000000000 */
[----:B------:R-:W-:-:S13]  /*0d30*/  ISETP.GE.U32.AND P0, PT, R13, 0xfe, PT ;  /* 0x000000fe0d00780c */ /* 0x000fda0003f06070 */
[----:B------:R-:W-:Y:S05]  /*0d40*/  @!P0 BRA `(.L_x_19) ;  /* 0x0000000000808947 */ /* 0x000fea0003800000 */
[----:B------:R-:W-:-:S13]  /*0d50*/  ISETP.GT.AND P0, PT, R19, 0xfe, PT ;  /* 0x000000fe1300780c */ /* 0x000fda0003f04270 */
[----:B------:R-:W-:Y:S05]  /*0d60*/  @P0 BRA `(.L_x_20) ;  /* 0x00000000006c0947 */ /* 0x000fea0003800000 */
[----:B------:R-:W-:-:S13]  /*0d70*/  ISETP.GE.AND P0, PT, R19, 0x1, PT ;  /* 0x000000011300780c */ /* 0x000fda0003f06270 */
[----:B------:R-:W-:Y:S05]  /*0d80*/  @P0 BRA `(.L_x_21) ;  /* 0x0000000000740947 */ /* 0x000fea0003800000 */
[----:B------:R-:W-:Y:S02]  /*0d90*/  ISETP.GE.AND P0, PT, R19, -0x18, PT ;  /* 0xffffffe81300780c */ /* 0x000fe40003f06270 */
[----:B------:R-:W-:-:S11]  /*0da0*/  LOP3.LUT R2, R2, 0x80000000, RZ, 0xc0, !PT ;  /* 0x8000000002027812 */ /* 0x000fd600078ec0ff */
[----:B------:R-:W-:Y:S05]  /*0db0*/  @!P0 BRA `(.L_x_21) ;  /* 0x0000000000688947 */ /* 0x000fea0003800000 */
[-CC-:B------:R-:W-:Y:S01]  /*0dc0*/  FFMA.RZ R13, R17, R21.reuse, R16.reuse ;  /* 0x00000015110d7223 */ /* 0x180fe2000000c010 */
[C---:B------:R-:W-:Y:S02]  /*0dd0*/  IADD3 R18, PT, PT, R19.reuse, 0x20, RZ ;  /* 0x0000002013127810 */ /* 0x040fe40007ffe0ff */
[----:B------:R-:W-:Y:S02]  /*0de0*/  ISETP.NE.AND P2, PT, R19, RZ, PT ;  /* 0x000000ff1300720c */ /* 0x000fe40003f45270 */
[----:B------:R-:W-:Y:S01]  /*0df0*/  LOP3.LUT R15, R13, 0x7fffff, RZ, 0xc0, !PT ;  /* 0x007fffff0d0f7812 */ /* 0x000fe200078ec0ff */
[CCC-:B------:R-:W-:Y:S01]  /*0e00*/  FFMA.RP R13, R17.reuse, R21.reuse, R16.reuse ;  /* 0x00000015110d7223 */ /* 0x1c0fe20000008010 */
[----:B------:R-:W-:Y:S01]  /*0e10*/  FFMA.RM R16, R17, R21, R16 ;  /* 0x0000001511107223 */ /* 0x000fe20000004010 */
[----:B------:R-:W-:Y:S01]  /*0e20*/  IMAD.MOV R17, RZ, RZ, -R19 ;  /* 0x000000ffff117224 */ /* 0x000fe200078e0a13 */
[----:B------:R-:W-:Y:S02]  /*0e30*/  LOP3.LUT R15, R15, 0x800000, RZ, 0xfc, !PT ;  /* 0x008000000f0f7812 */ /* 0x000fe400078efcff */
[----:B------:R-:W-:-:S02]  /*0e40*/  ISETP.NE.AND P1, PT, R19, RZ, PT ;  /* 0x000000ff1300720c */ /* 0x000fc40003f25270 */
[----:B------:R-:W-:Y:S02]  /*0e50*/  SHF.L.U32 R18, R15, R18, RZ ;  /* 0x000000120f127219 */ /* 0x000fe400000006ff */
[----:B------:R-:W-:Y:S02]  /*0e60*/  FSETP.NEU.FTZ.AND P0, PT, R13, R16, PT ;  /* 0x000000100d00720b */ /* 0x000fe40003f1d000 */
[----:B------:R-:W-:Y:S02]  /*0e70*/  SEL R16, R17, RZ, P2 ;  /* 0x000000ff11107207 */ /* 0x000fe40001000000 */
[----:B------:R-:W-:Y:S02]  /*0e80*/  ISETP.NE.AND P1, PT, R18, RZ, P1 ;  /* 0x000000ff1200720c */ /* 0x000fe40000f25270 */
[----:B------:R-:W-:Y:S02]  /*0e90*/  SHF.R.U32.HI R16, RZ, R16, R15 ;  /* 0x00000010ff107219 */ /* 0x000fe4000001160f */
[----:B------:R-:W-:-:S02]  /*0ea0*/  PLOP3.LUT P0, PT, P0, P1, PT, 0xf8, 0x8f ;  /* 0x00000000008f781c */ /* 0x000fc40000703f70 */
[----:B------:R-:W-:Y:S02]  /*0eb0*/  SHF.R.U32.HI R18, RZ, 0x1, R16 ;  /* 0x00000001ff127819 */ /* 0x000fe40000011610 */
[----:B------:R-:W-:-:S04]  /*0ec0*/  SEL R13, RZ, 0x1, !P0 ;  /* 0x00000001ff0d7807 */ /* 0x000fc80004000000 */
[----:B------:R-:W-:-:S04]  /*0ed0*/  LOP3.LUT R13, R13, 0x1, R18, 0xf8, !PT ;  /* 0x000000010d0d7812 */ /* 0x000fc800078ef812 */
[----:B------:R-:W-:-:S05]  /*0ee0*/  LOP3.LUT R13, R13, R16, RZ, 0xc0, !PT ;  /* 0x000000100d0d7212 */ /* 0x000fca00078ec0ff */
[----:B------:R-:W-:-:S05]  /*0ef0*/  IMAD.IADD R13, R18, 0x1, R13 ;  /* 0x00000001120d7824 */ /* 0x000fca00078e020d */
[----:B------:R-:W-:Y:S01]  /*0f00*/  LOP3.LUT R2, R13, R2, RZ, 0xfc, !PT ;  /* 0x000000020d027212 */ /* 0x000fe200078efcff */
[----:B------:R-:W-:Y:S06]  /*0f10*/  BRA `(.L_x_21) ;  /* 0x0000000000107947 */ /* 0x000fec0003800000 */
.L_x_20:
[----:B------:R-:W-:-:S04]  /*0f20*/  LOP3.LUT R2, R2, 0x80000000, RZ, 0xc0, !PT ;  /* 0x8000000002027812 */ /* 0x000fc800078ec0ff */
[----:B------:R-:W-:Y:S01]  /*0f30*/  LOP3.LUT R2, R2, 0x7f800000, RZ, 0xfc, !PT ;  /* 0x7f80000002027812 */ /* 0x000fe200078efcff */
[----:B------:R-:W-:Y:S06]  /*0f40*/  BRA `(.L_x_21) ;  /* 0x0000000000047947 */ /* 0x000fec0003800000 */
.L_x_19:
[----:B------:R-:W-:-:S07]  /*0f50*/  LEA R2, R18, R2, 0x17 ;  /* 0x0000000212027211 */ /* 0x000fce00078eb8ff */
.L_x_21:
[----:B------:R-:W-:Y:S05]  /*0f60*/  BSYNC.RECONVERGENT B3 ;  /* 0x0000000000037941 */ /* 0x000fea0003800200 */
.L_x_18:
[----:B------:R-:W-:Y:S05]  /*0f70*/  BRA `(.L_x_22) ;  /* 0x0000000000207947 */ /* 0x000fea0003800000 */
.L_x_17:
[----:B------:R-:W-:-:S04]  /*0f80*/  LOP3.LUT R2, R17, 0x80000000, R2, 0x48, !PT ;  /* 0x8000000011027812 */ /* 0x000fc800078e4802 */
[----:B------:R-:W-:Y:S01]  /*0f90*/  LOP3.LUT R2, R2, 0x7f800000, RZ, 0xfc, !PT ;  /* 0x7f80000002027812 */ /* 0x000fe200078efcff */
[----:B------:R-:W-:Y:S06]  /*0fa0*/  BRA `(.L_x_22) ;  /* 0x0000000000147947 */ /* 0x000fec0003800000 */
.L_x_16:
[----:B------:R-:W-:Y:S01]  /*0fb0*/  LOP3.LUT R2, R17, 0x80000000, R2, 0x48, !PT ;  /* 0x8000000011027812 */ /* 0x000fe200078e4802 */
[----:B------:R-:W-:Y:S06]  /*0fc0*/  BRA `(.L_x_22) ;  /* 0x00000000000c7947 */ /* 0x000fec0003800000 */
.L_x_15:
[----:B------:R-:W0:Y:S01]  /*0fd0*/  MUFU.RSQ R2, -QNAN ;  /* 0xffc0000000027908 */ /* 0x000e220000001400 */
[----:B------:R-:W-:Y:S05]  /*0fe0*/  BRA `(.L_x_22) ;  /* 0x0000000000047947 */ /* 0x000fea0003800000 */
.L_x_14:
[----:B------:R-:W-:-:S07]  /*0ff0*/  FADD.FTZ R2, R0, R3 ;  /* 0x0000000300027221 */ /* 0x000fce0000010000 */
.L_x_22:
[----:B------:R-:W-:Y:S05]  /*1000*/  BSYNC.RECONVERGENT B2 ;  /* 0x0000000000027941 */ /* 0x000fea0003800200 */
.L_x_12:
[----:B------:R-:W-:-:S04]  /*1010*/  IMAD.MOV.U32 R15, RZ, RZ, 0x0 ;  /* 0x00000000ff0f7424 */ /* 0x000fc800078e00ff */
[----:B0-----:R-:W-:Y:S05]  /*1020*/  RET.REL.NODEC R14 `(_Z26calculate_mandelbrot_set_riiiPi) ;  /* 0xffffffec0ef47950 */ /* 0x001fea0003c3ffff */
.L_x_23:
[----:B------:R-:W-:-:S00]  /*1030*/  BRA `(.L_x_23) ;  /* 0xfffffffc00fc7947 */ /* 0x000fc0000383ffff */
[----:B------:R-:W-:-:S00]  /*1040*/  NOP ;  /* 0x0000000000007918 */ /* 0x000fc00000000000 */
        /* <DEDUP_REMOVED lines=11> */
.L_x_25:


//--------------------- .nv.shared.reserved.0     --------------------------
	.section	.nv.shared.reserved.0,"aw",@nobits
	.weak		__nv_reservedSMEM_offset_0_alias
	.size		__nv_reservedSMEM_offset_0_alias, 0, 64
	.other		__nv_reservedSMEM_offset_0_alias,@"STO_CUDA_RESERVED_SHARED STV_DEFAULT"
__nv_reservedSMEM_offset_0_alias:
	.zero		0
	.zero		64


//--------------------- .nv.constant0._Z26calculate_mandelbrot_set_riiiPi --------------------------
	.section	.nv.constant0._Z26calculate_mandelbrot_set_riiiPi,"a",@progbits
	.sectionflags	@""
	.align	4
.nv.constant0._Z26calculate_mandelbrot_set_riiiPi:
	.zero		920


//--------------------- SYMBOLS --------------------------

	.type		.nv.reservedSmem.offset0,@object
	.size		.nv.reservedSmem.offset0,0x4
